//
// Generated by NVIDIA NVVM Compiler
//
// Compiler Build ID: CL-36424714
// Cuda compilation tools, release 13.0, V13.0.88
// Based on NVVM 20.0.0
//

.version 9.0
.target sm_100
.address_size 64

	// .globl	_Z20matrixMultiplyKernelPKfS0_Pfii

.visible .entry _Z20matrixMultiplyKernelPKfS0_Pfii(
	.param .u64 .ptr .align 1 _Z20matrixMultiplyKernelPKfS0_Pfii_param_0,
	.param .u64 .ptr .align 1 _Z20matrixMultiplyKernelPKfS0_Pfii_param_1,
	.param .u64 .ptr .align 1 _Z20matrixMultiplyKernelPKfS0_Pfii_param_2,
	.param .u32 _Z20matrixMultiplyKernelPKfS0_Pfii_param_3,
	.param .u32 _Z20matrixMultiplyKernelPKfS0_Pfii_param_4
)
{
	.reg .pred 	%p<12>;
	.reg .b32 	%r<40>;
	.reg .b32 	%f<67>;
	.reg .b64 	%rd<53>;

	ld.param.u64 	%rd7, [_Z20matrixMultiplyKernelPKfS0_Pfii_param_0];
	ld.param.u64 	%rd8, [_Z20matrixMultiplyKernelPKfS0_Pfii_param_1];
	ld.param.u64 	%rd6, [_Z20matrixMultiplyKernelPKfS0_Pfii_param_2];
	ld.param.u32 	%r18, [_Z20matrixMultiplyKernelPKfS0_Pfii_param_3];
	ld.param.u32 	%r19, [_Z20matrixMultiplyKernelPKfS0_Pfii_param_4];
	cvta.to.global.u64 	%rd1, %rd8;
	cvta.to.global.u64 	%rd2, %rd7;
	mov.u32 	%r20, %ctaid.y;
	mov.u32 	%r21, %ntid.y;
	mov.u32 	%r22, %tid.y;
	mad.lo.s32 	%r1, %r20, %r21, %r22;
	mov.u32 	%r23, %ctaid.x;
	mov.u32 	%r24, %ntid.x;
	mov.u32 	%r25, %tid.x;
	mad.lo.s32 	%r2, %r23, %r24, %r25;
	setp.ge.s32 	%p1, %r1, %r18;
	setp.ge.s32 	%p2, %r2, %r19;
	or.pred  	%p3, %p1, %p2;
	@%p3 bra 	$L__BB0_13;
	mul.lo.s32 	%r3, %r18, %r1;
	and.b32  	%r4, %r18, 7;
	setp.lt.u32 	%p4, %r18, 8;
	mov.f32 	%f66, 0f00000000;
	mov.b32 	%r38, 0;
	@%p4 bra 	$L__BB0_4;
	and.b32  	%r38, %r18, 2147483640;
	neg.s32 	%r36, %r38;
	shl.b32 	%r7, %r19, 3;
	mul.wide.u32 	%rd9, %r3, 4;
	add.s64 	%rd10, %rd9, %rd2;
	add.s64 	%rd52, %rd10, 16;
	mov.f32 	%f66, 0f00000000;
	mul.wide.s32 	%rd13, %r19, 4;
	mov.u32 	%r35, %r2;
$L__BB0_3:
	.pragma "nounroll";
	ld.global.f32 	%f16, [%rd52+-16];
	mul.wide.s32 	%rd11, %r35, 4;
	add.s64 	%rd12, %rd1, %rd11;
	ld.global.f32 	%f17, [%rd12];
	fma.rn.f32 	%f18, %f16, %f17, %f66;
	ld.global.f32 	%f19, [%rd52+-12];
	add.s64 	%rd14, %rd12, %rd13;
	ld.global.f32 	%f20, [%rd14];
	fma.rn.f32 	%f21, %f19, %f20, %f18;
	ld.global.f32 	%f22, [%rd52+-8];
	add.s64 	%rd15, %rd14, %rd13;
	ld.global.f32 	%f23, [%rd15];
	fma.rn.f32 	%f24, %f22, %f23, %f21;
	ld.global.f32 	%f25, [%rd52+-4];
	add.s64 	%rd16, %rd15, %rd13;
	ld.global.f32 	%f26, [%rd16];
	fma.rn.f32 	%f27, %f25, %f26, %f24;
	ld.global.f32 	%f28, [%rd52];
	add.s64 	%rd17, %rd16, %rd13;
	ld.global.f32 	%f29, [%rd17];
	fma.rn.f32 	%f30, %f28, %f29, %f27;
	ld.global.f32 	%f31, [%rd52+4];
	add.s64 	%rd18, %rd17, %rd13;
	ld.global.f32 	%f32, [%rd18];
	fma.rn.f32 	%f33, %f31, %f32, %f30;
	ld.global.f32 	%f34, [%rd52+8];
	add.s64 	%rd19, %rd18, %rd13;
	ld.global.f32 	%f35, [%rd19];
	fma.rn.f32 	%f36, %f34, %f35, %f33;
	ld.global.f32 	%f37, [%rd52+12];
	add.s64 	%rd20, %rd19, %rd13;
	ld.global.f32 	%f38, [%rd20];
	fma.rn.f32 	%f66, %f37, %f38, %f36;
	add.s32 	%r36, %r36, 8;
	add.s32 	%r35, %r35, %r7;
	add.s64 	%rd52, %rd52, 32;
	setp.ne.s32 	%p5, %r36, 0;
	@%p5 bra 	$L__BB0_3;
$L__BB0_4:
	setp.eq.s32 	%p6, %r4, 0;
	@%p6 bra 	$L__BB0_12;
	and.b32  	%r13, %r18, 3;
	setp.lt.u32 	%p7, %r4, 4;
	@%p7 bra 	$L__BB0_7;
	add.s32 	%r27, %r38, %r3;
	mul.wide.u32 	%rd21, %r27, 4;
	add.s64 	%rd22, %rd2, %rd21;
	ld.global.f32 	%f40, [%rd22];
	mad.lo.s32 	%r28, %r38, %r19, %r2;
	mul.wide.s32 	%rd23, %r28, 4;
	add.s64 	%rd24, %rd1, %rd23;
	ld.global.f32 	%f41, [%rd24];
	fma.rn.f32 	%f42, %f40, %f41, %f66;
	cvt.u64.u32 	%rd25, %r3;
	cvt.u64.u32 	%rd26, %r38;
	add.s64 	%rd27, %rd26, %rd25;
	shl.b64 	%rd28, %rd27, 2;
	add.s64 	%rd29, %rd2, %rd28;
	ld.global.f32 	%f43, [%rd29+4];
	mul.wide.s32 	%rd30, %r19, 4;
	add.s64 	%rd31, %rd24, %rd30;
	ld.global.f32 	%f44, [%rd31];
	fma.rn.f32 	%f45, %f43, %f44, %f42;
	ld.global.f32 	%f46, [%rd29+8];
	add.s64 	%rd32, %rd31, %rd30;
	ld.global.f32 	%f47, [%rd32];
	fma.rn.f32 	%f48, %f46, %f47, %f45;
	ld.global.f32 	%f49, [%rd29+12];
	add.s64 	%rd33, %rd32, %rd30;
	ld.global.f32 	%f50, [%rd33];
	fma.rn.f32 	%f66, %f49, %f50, %f48;
	add.s32 	%r38, %r38, 4;
$L__BB0_7:
	setp.eq.s32 	%p8, %r13, 0;
	@%p8 bra 	$L__BB0_12;
	setp.eq.s32 	%p9, %r13, 1;
	@%p9 bra 	$L__BB0_10;
	add.s32 	%r29, %r38, %r3;
	mul.wide.u32 	%rd34, %r29, 4;
	add.s64 	%rd35, %rd2, %rd34;
	ld.global.f32 	%f52, [%rd35];
	mad.lo.s32 	%r30, %r38, %r19, %r2;
	mul.wide.s32 	%rd36, %r30, 4;
	add.s64 	%rd37, %rd1, %rd36;
	ld.global.f32 	%f53, [%rd37];
	fma.rn.f32 	%f54, %f52, %f53, %f66;
	cvt.u64.u32 	%rd38, %r3;
	cvt.u64.u32 	%rd39, %r38;
	add.s64 	%rd40, %rd39, %rd38;
	shl.b64 	%rd41, %rd40, 2;
	add.s64 	%rd42, %rd2, %rd41;
	ld.global.f32 	%f55, [%rd42+4];
	mul.wide.s32 	%rd43, %r19, 4;
	add.s64 	%rd44, %rd37, %rd43;
	ld.global.f32 	%f56, [%rd44];
	fma.rn.f32 	%f66, %f55, %f56, %f54;
	add.s32 	%r38, %r38, 2;
$L__BB0_10:
	and.b32  	%r31, %r18, 1;
	setp.eq.b32 	%p10, %r31, 1;
	not.pred 	%p11, %p10;
	@%p11 bra 	$L__BB0_12;
	add.s32 	%r32, %r38, %r3;
	mul.wide.u32 	%rd45, %r32, 4;
	add.s64 	%rd46, %rd2, %rd45;
	ld.global.f32 	%f57, [%rd46];
	mad.lo.s32 	%r33, %r38, %r19, %r2;
	mul.wide.s32 	%rd47, %r33, 4;
	add.s64 	%rd48, %rd1, %rd47;
	ld.global.f32 	%f58, [%rd48];
	fma.rn.f32 	%f66, %f57, %f58, %f66;
$L__BB0_12:
	mad.lo.s32 	%r34, %r19, %r1, %r2;
	cvta.to.global.u64 	%rd49, %rd6;
	mul.wide.s32 	%rd50, %r34, 4;
	add.s64 	%rd51, %rd49, %rd50;
	st.global.f32 	[%rd51], %f66;
$L__BB0_13:
	ret;

}


// ===== COMPILED SASS (sm_100) =====

	.target	sm_100

	.elftype	@"ET_EXEC"


//--------------------- .note.nv.tkinfo           --------------------------
	.section	.note.nv.tkinfo,"",@"SHT_NOTE"
	.sectionflags	@"SHF_NOTE_NV_TKINFO"
	.tkinfo
        /*0018*/ 	.word	0x00000002
        /*0030*/ 	.string	""
        /*0030*/ 	.string	"ptxas"
        /*0030*/ 	.string	"Cuda compilation tools, release 13.0, V13.0.88"
        /*0030*/ 	.string	"Build cuda_13.0.r13.0/compiler.36424714_0"
        /*0030*/ 	.string	"-arch sm_100 -m 64 "



//--------------------- .note.nv.cuinfo           --------------------------
	.section	.note.nv.cuinfo,"",@"SHT_NOTE"
	.sectionflags	@"SHF_NOTE_NV_CUINFO"
        /*0018*/ 	.short	0x0002
        /*001a*/ 	.short	0x0064
        /*001c*/ 	.short	0x0082
	.zero		2


//--------------------- .nv.info                  --------------------------
	.section	.nv.info,"",@"SHT_CUDA_INFO"
	.align	4


	//----- nvinfo : EIATTR_REGCOUNT
	.align		4
        /*0000*/ 	.byte	0x04, 0x2f
        /*0002*/ 	.short	(.L_1 - .L_0)
	.align		4
.L_0:
        /*0004*/ 	.word	index@(_Z20matrixMultiplyKernelPKfS0_Pfii)
        /*0008*/ 	.word	0x00000020


	//----- nvinfo : EIATTR_FRAME_SIZE
	.align		4
.L_1:
        /*000c*/ 	.byte	0x04, 0x11
        /*000e*/ 	.short	(.L_3 - .L_2)
	.align		4
.L_2:
        /*0010*/ 	.word	index@(_Z20matrixMultiplyKernelPKfS0_Pfii)
        /*0014*/ 	.word	0x00000000


	//----- nvinfo : EIATTR_MIN_STACK_SIZE
	.align		4
.L_3:
        /*0018*/ 	.byte	0x04, 0x12
        /*001a*/ 	.short	(.L_5 - .L_4)
	.align		4
.L_4:
        /*001c*/ 	.word	index@(_Z20matrixMultiplyKernelPKfS0_Pfii)
        /*0020*/ 	.word	0x00000000
.L_5:


//--------------------- .nv.compat                --------------------------
	.section	.nv.compat,"",@"SHT_CUDA_COMPAT_INFO"
	.align	4
        /*0000*/ 	.byte	0x02, 0x09, 0x00, 0x00, 0x02, 0x02, 0x01, 0x00, 0x02, 0x05, 0x05, 0x00, 0x03, 0x07, 0x01, 0x01
        /*0010*/ 	.byte	0x02, 0x03, 0x00, 0x00, 0x02, 0x06, 0x01, 0x00, 0x04, 0x0b, 0x08, 0x00, 0x09, 0x00, 0x00, 0x00
        /*0020*/ 	.byte	0x00, 0x00, 0x00, 0x00


//--------------------- .nv.info._Z20matrixMultiplyKernelPKfS0_Pfii --------------------------
	.section	.nv.info._Z20matrixMultiplyKernelPKfS0_Pfii,"",@"SHT_CUDA_INFO"
	.sectionflags	@""
	.align	4


	//----- nvinfo : EIATTR_CUDA_API_VERSION
	.align		4
        /*0000*/ 	.byte	0x04, 0x37
        /*0002*/ 	.short	(.L_7 - .L_6)
.L_6:
        /*0004*/ 	.word	0x00000082


	//----- nvinfo : EIATTR_KPARAM_INFO
	.align		4
.L_7:
        /*0008*/ 	.byte	0x04, 0x17
        /*000a*/ 	.short	(.L_9 - .L_8)
.L_8:
        /*000c*/ 	.word	0x00000000
        /*0010*/ 	.short	0x0004
        /*0012*/ 	.short	0x001c
        /*0014*/ 	.byte	0x00, 0xf0, 0x11, 0x00


	//----- nvinfo : EIATTR_KPARAM_INFO
	.align		4
.L_9:
        /*0018*/ 	.byte	0x04, 0x17
        /*001a*/ 	.short	(.L_11 - .L_10)
.L_10:
        /*001c*/ 	.word	0x00000000
        /*0020*/ 	.short	0x0003
        /*0022*/ 	.short	0x0018
        /*0024*/ 	.byte	0x00, 0xf0, 0x11, 0x00


	//----- nvinfo : EIATTR_KPARAM_INFO
	.align		4
.L_11:
        /*0028*/ 	.byte	0x04, 0x17
        /*002a*/ 	.short	(.L_13 - .L_12)
.L_12:
        /*002c*/ 	.word	0x00000000
        /*0030*/ 	.short	0x0002
        /*0032*/ 	.short	0x0010
        /*0034*/ 	.byte	0x00, 0xf5, 0x21, 0x00


	//----- nvinfo : EIATTR_KPARAM_INFO
	.align		4
.L_13:
        /*0038*/ 	.byte	0x04, 0x17
        /*003a*/ 	.short	(.L_15 - .L_14)
.L_14:
        /*003c*/ 	.word	0x00000000
        /*0040*/ 	.short	0x0001
        /*0042*/ 	.short	0x0008
        /*0044*/ 	.byte	0x00, 0xf5, 0x21, 0x00


	//----- nvinfo : EIATTR_KPARAM_INFO
	.align		4
.L_15:
        /*0048*/ 	.byte	0x04, 0x17
        /*004a*/ 	.short	(.L_17 - .L_16)
.L_16:
        /*004c*/ 	.word	0x00000000
        /*0050*/ 	.short	0x0000
        /*0052*/ 	.short	0x0000
        /*0054*/ 	.byte	0x00, 0xf5, 0x21, 0x00


	//----- nvinfo : EIATTR_SPARSE_MMA_MASK
	.align		4
.L_17:
        /*0058*/ 	.byte	0x03, 0x50
        /*005a*/ 	.short	0x0000


	//----- nvinfo : EIATTR_MAXREG_COUNT
	.align		4
        /*005c*/ 	.byte	0x03, 0x1b
        /*005e*/ 	.short	0x00ff


	//----- nvinfo : EIATTR_MERCURY_ISA_VERSION
	.align		4
        /*0060*/ 	.byte	0x03, 0x5f
        /*0062*/ 	.short	0x0101


	//----- nvinfo : EIATTR_VRC_CTA_INIT_COUNT
	.align		4
        /*0064*/ 	.byte	0x02, 0x4a
	.zero		1
	.zero		1


	//----- nvinfo : EIATTR_EXIT_INSTR_OFFSETS
	.align		4
        /*0068*/ 	.byte	0x04, 0x1c
        /*006a*/ 	.short	(.L_19 - .L_18)


	//   ....[0]....
.L_18:
        /*006c*/ 	.word	0x000000c0


	//   ....[1]....
        /*0070*/ 	.word	0x000008a0


	//----- nvinfo : EIATTR_CBANK_PARAM_SIZE
	.align		4
.L_19:
        /*0074*/ 	.byte	0x03, 0x19
        /*0076*/ 	.short	0x0020


	//----- nvinfo : EIATTR_PARAM_CBANK
	.align		4
        /*0078*/ 	.byte	0x04, 0x0a
        /*007a*/ 	.short	(.L_21 - .L_20)
	.align		4
.L_20:
        /*007c*/ 	.word	index@(.nv.constant0._Z20matrixMultiplyKernelPKfS0_Pfii)
        /*0080*/ 	.short	0x0380
        /*0082*/ 	.short	0x0020


	//----- nvinfo : EIATTR_SW_WAR
	.align		4
.L_21:
        /*0084*/ 	.byte	0x04, 0x36
        /*0086*/ 	.short	(.L_23 - .L_22)
.L_22:
        /*0088*/ 	.word	0x00000008
.L_23:


//--------------------- .nv.callgraph             --------------------------
	.section	.nv.callgraph,"",@"SHT_CUDA_CALLGRAPH"
	.align	4
	.sectionentsize	8
	.align		4
        /*0000*/ 	.word	0x00000000
	.align		4
        /*0004*/ 	.word	0xffffffff
	.align		4
        /*0008*/ 	.word	0x00000000
	.align		4
        /*000c*/ 	.word	0xfffffffe
	.align		4
        /*0010*/ 	.word	0x00000000
	.align		4
        /*0014*/ 	.word	0xfffffffd
	.align		4
        /*0018*/ 	.word	0x00000000
	.align		4
        /*001c*/ 	.word	0xfffffffc


//--------------------- .text._Z20matrixMultiplyKernelPKfS0_Pfii --------------------------
	.section	.text._Z20matrixMultiplyKernelPKfS0_Pfii,"ax",@progbits
	.align	128
        .global         _Z20matrixMultiplyKernelPKfS0_Pfii
        .type           _Z20matrixMultiplyKernelPKfS0_Pfii,@function
        .size           _Z20matrixMultiplyKernelPKfS0_Pfii,(.L_x_5 - _Z20matrixMultiplyKernelPKfS0_Pfii)
        .other          _Z20matrixMultiplyKernelPKfS0_Pfii,@"STO_CUDA_ENTRY STV_DEFAULT"
_Z20matrixMultiplyKernelPKfS0_Pfii:
.text._Z20matrixMultiplyKernelPKfS0_Pfii:
[----:B------:R-:W-:Y:S01]  /*0000*/  LDC R1, c[0x0][0x37c] ;  /* 0x0000df00ff017b82 */ /* 0x000fe20000000800 */
[----:B------:R-:W0:Y:S07]  /*0010*/  S2R R5, SR_TID.X ;  /* 0x0000000000057919 */ /* 0x000e2e0000002100 */
[----:B------:R-:W1:Y:S01]  /*0020*/  LDC R19, c[0x0][0x364] ;  /* 0x0000d900ff137b82 */ /* 0x000e620000000800 */
[----:B------:R-:W1:Y:S07]  /*0030*/  S2R R4, SR_TID.Y ;  /* 0x0000000000047919 */ /* 0x000e6e0000002200 */
[----:B------:R-:W0:Y:S08]  /*0040*/  S2UR UR5, SR_CTAID.X ;  /* 0x00000000000579c3 */ /* 0x000e300000002500 */
[----:B------:R-:W0:Y:S08]  /*0050*/  LDC R0, c[0x0][0x360] ;  /* 0x0000d800ff007b82 */ /* 0x000e300000000800 */
[----:B------:R-:W1:Y:S08]  /*0060*/  S2UR UR4, SR_CTAID.Y ;  /* 0x00000000000479c3 */ /* 0x000e700000002600 */
[----:B------:R-:W2:Y:S01]  /*0070*/  LDC.64 R2, c[0x0][0x398] ;  /* 0x0000e600ff027b82 */ /* 0x000ea20000000a00 */
[----:B0-----:R-:W-:-:S02]  /*0080*/  IMAD R0, R0, UR5, R5 ;  /* 0x0000000500007c24 */ /* 0x001fc4000f8e0205 */
[----:B-1----:R-:W-:-:S03]  /*0090*/  IMAD R19, R19, UR4, R4 ;  /* 0x0000000413137c24 */ /* 0x002fc6000f8e0204 */
[----:B--2---:R-:W-:-:S04]  /*00a0*/  ISETP.GE.AND P0, PT, R0, R3, PT ;  /* 0x000000030000720c */ /* 0x004fc80003f06270 */
[----:B------:R-:W-:-:S13]  /*00b0*/  ISETP.GE.OR P0, PT, R19, R2, P0 ;  /* 0x000000021300720c */ /* 0x000fda0000706670 */
[----:B------:R-:W-:Y:S05]  /*00c0*/  @P0 EXIT ;  /* 0x000000000000094d */ /* 0x000fea0003800000 */
[C---:B------:R-:W-:Y:S01]  /*00d0*/  ISETP.GE.U32.AND P1, PT, R2.reuse, 0x8, PT ;  /* 0x000000080200780c */ /* 0x040fe20003f26070 */
[----:B------:R-:W0:Y:S01]  /*00e0*/  LDCU.64 UR4, c[0x0][0x358] ;  /* 0x00006b00ff0477ac */ /* 0x000e220008000a00 */
[----:B------:R-:W-:Y:S01]  /*00f0*/  LOP3.LUT R27, R2, 0x7, RZ, 0xc0, !PT ;  /* 0x00000007021b7812 */ /* 0x000fe200078ec0ff */
[----:B------:R-:W-:Y:S02]  /*0100*/  HFMA2 R24, -RZ, RZ, 0, 0 ;  /* 0x00000000ff187431 */ /* 0x000fe400000001ff */
[----:B------:R-:W-:Y:S01]  /*0110*/  IMAD R18, R19, R2, RZ ;  /* 0x0000000213127224 */ /* 0x000fe200078e02ff */
[----:B------:R-:W-:Y:S02]  /*0120*/  MOV R21, RZ ;  /* 0x000000ff00157202 */ /* 0x000fe40000000f00 */
[----:B------:R-:W-:-:S05]  /*0130*/  ISETP.NE.AND P0, PT, R27, RZ, PT ;  /* 0x000000ff1b00720c */ /* 0x000fca0003f05270 */
[----:B------:R-:W-:Y:S08]  /*0140*/  @!P1 BRA `(.L_x_0) ;  /* 0x0000000000c49947 */ /* 0x000ff00003800000 */
[----:B------:R-:W1:Y:S01]  /*0150*/  LDC.64 R4, c[0x0][0x380] ;  /* 0x0000e000ff047b82 */ /* 0x000e620000000a00 */
[----:B------:R-:W-:Y:S02]  /*0160*/  LOP3.LUT R21, R2, 0x7ffffff8, RZ, 0xc0, !PT ;  /* 0x7ffffff802157812 */ /* 0x000fe400078ec0ff */
[----:B------:R-:W-:Y:S02]  /*0170*/  MOV R24, RZ ;  /* 0x000000ff00187202 */ /* 0x000fe40000000f00 */
[----:B------:R-:W-:Y:S02]  /*0180*/  MOV R20, R0 ;  /* 0x0000000000147202 */ /* 0x000fe40000000f00 */
[----:B------:R-:W-:Y:S01]  /*0190*/  IADD3 R22, PT, PT, -R21, RZ, RZ ;  /* 0x000000ff15167210 */ /* 0x000fe20007ffe1ff */
[----:B-1----:R-:W-:-:S03]  /*01a0*/  IMAD.WIDE.U32 R4, R18, 0x4, R4 ;  /* 0x0000000412047825 */ /* 0x002fc600078e0004 */
[----:B------:R-:W-:-:S04]  /*01b0*/  IADD3 R6, P1, PT, R4, 0x10, RZ ;  /* 0x0000001004067810 */ /* 0x000fc80007f3e0ff */
[----:B------:R-:W-:-:S09]  /*01c0*/  IADD3.X R7, PT, PT, RZ, R5, RZ, P1, !PT ;  /* 0x00000005ff077210 */ /* 0x000fd20000ffe4ff */
.L_x_1:
[----:B------:R-:W1:Y:S01]  /*01d0*/  LDC.64 R16, c[0x0][0x388] ;  /* 0x0000e200ff107b82 */ /* 0x000e620000000a00 */
[----:B------:R-:W-:Y:S02]  /*01e0*/  MOV R4, R6 ;  /* 0x0000000600047202 */ /* 0x000fe40000000f00 */
[----:B------:R-:W-:-:S05]  /*01f0*/  MOV R5, R7 ;  /* 0x0000000700057202 */ /* 0x000fca0000000f00 */
[----:B0-----:R-:W2:Y:S04]  /*0200*/  LDG.E R25, desc[UR4][R4.64+-0x10] ;  /* 0xfffff00404197981 */ /* 0x001ea8000c1e1900 */
[----:B------:R-:W3:Y:S04]  /*0210*/  LDG.E R23, desc[UR4][R4.64+-0xc] ;  /* 0xfffff40404177981 */ /* 0x000ee8000c1e1900 */
[----:B------:R-:W4:Y:S04]  /*0220*/  LDG.E R29, desc[UR4][R4.64+-0x8] ;  /* 0xfffff804041d7981 */ /* 0x000f28000c1e1900 */
[----:B------:R-:W5:Y:S01]  /*0230*/  LDG.E R28, desc[UR4][R4.64+-0x4] ;  /* 0xfffffc04041c7981 */ /* 0x000f62000c1e1900 */
[----:B-1----:R-:W-:-:S05]  /*0240*/  IMAD.WIDE R16, R20, 0x4, R16 ;  /* 0x0000000414107825 */ /* 0x002fca00078e0210 */
[----:B------:R0:W2:Y:S01]  /*0250*/  LDG.E R26, desc[UR4][R16.64] ;  /* 0x00000004101a7981 */ /* 0x0000a2000c1e1900 */
[----:B------:R-:W-:-:S04]  /*0260*/  IMAD.WIDE R14, R3, 0x4, R16 ;  /* 0x00000004030e7825 */ /* 0x000fc800078e0210 */
[C---:B------:R-:W-:Y:S02]  /*0270*/  IMAD.WIDE R6, R3.reuse, 0x4, R14 ;  /* 0x0000000403067825 */ /* 0x040fe400078e020e */
[----:B------:R-:W3:Y:S02]  /*0280*/  LDG.E R14, desc[UR4][R14.64] ;  /* 0x000000040e0e7981 */ /* 0x000ee4000c1e1900 */
[C---:B------:R-:W-:Y:S02]  /*0290*/  IMAD.WIDE R10, R3.reuse, 0x4, R6 ;  /* 0x00000004030a7825 */ /* 0x040fe400078e0206 */
[----:B------:R-:W4:Y:S02]  /*02a0*/  LDG.E R6, desc[UR4][R6.64] ;  /* 0x0000000406067981 */ /* 0x000f24000c1e1900 */
[C---:B------:R-:W-:Y:S02]  /*02b0*/  IMAD.WIDE R8, R3.reuse, 0x4, R10 ;  /* 0x0000000403087825 */ /* 0x040fe400078e020a */
[----:B------:R-:W5:Y:S02]  /*02c0*/  LDG.E R10, desc[UR4][R10.64] ;  /* 0x000000040a0a7981 */ /* 0x000f64000c1e1900 */
[----:B------:R-:W-:-:S02]  /*02d0*/  IMAD.WIDE R12, R3, 0x4, R8 ;  /* 0x00000004030c7825 */ /* 0x000fc400078e0208 */
[----:B------:R-:W5:Y:S04]  /*02e0*/  LDG.E R7, desc[UR4][R4.64] ;  /* 0x0000000404077981 */ /* 0x000f68000c1e1900 */
[----:B------:R-:W5:Y:S01]  /*02f0*/  LDG.E R8, desc[UR4][R8.64] ;  /* 0x0000000408087981 */ /* 0x000f62000c1e1900 */
[----:B0-----:R-:W-:-:S03]  /*0300*/  IMAD.WIDE R16, R3, 0x4, R12 ;  /* 0x0000000403107825 */ /* 0x001fc600078e020c */
[----:B------:R-:W5:Y:S04]  /*0310*/  LDG.E R12, desc[UR4][R12.64] ;  /* 0x000000040c0c7981 */ /* 0x000f68000c1e1900 */
[----:B------:R-:W5:Y:S04]  /*0320*/  LDG.E R15, desc[UR4][R16.64] ;  /* 0x00000004100f7981 */ /* 0x000f68000c1e1900 */
[----:B------:R-:W5:Y:S04]  /*0330*/  LDG.E R9, desc[UR4][R4.64+0x4] ;  /* 0x0000040404097981 */ /* 0x000f68000c1e1900 */
[----:B------:R-:W5:Y:S01]  /*0340*/  LDG.E R11, desc[UR4][R4.64+0xc] ;  /* 0x00000c04040b7981 */ /* 0x000f62000c1e1900 */
[----:B--2---:R-:W-:Y:S01]  /*0350*/  FFMA R26, R25, R26, R24 ;  /* 0x0000001a191a7223 */ /* 0x004fe20000000018 */
[----:B------:R-:W-:-:S02]  /*0360*/  IMAD.WIDE R24, R3, 0x4, R16 ;  /* 0x0000000403187825 */ /* 0x000fc400078e0210 */
[----:B------:R-:W2:Y:S04]  /*0370*/  LDG.E R16, desc[UR4][R4.64+0x8] ;  /* 0x0000080404107981 */ /* 0x000ea8000c1e1900 */
[----:B------:R-:W2:Y:S01]  /*0380*/  LDG.E R24, desc[UR4][R24.64] ;  /* 0x0000000418187981 */ /* 0x000ea2000c1e1900 */
[----:B---3--:R-:W-:Y:S01]  /*0390*/  FFMA R14, R23, R14, R26 ;  /* 0x0000000e170e7223 */ /* 0x008fe2000000001a */
[----:B------:R-:W-:-:S03]  /*03a0*/  IADD3 R22, PT, PT, R22, 0x8, RZ ;  /* 0x0000000816167810 */ /* 0x000fc60007ffe0ff */
[----:B----4-:R-:W-:Y:S01]  /*03b0*/  FFMA R29, R29, R6, R14 ;  /* 0x000000061d1d7223 */ /* 0x010fe2000000000e */
[----:B------:R-:W-:-:S03]  /*03c0*/  ISETP.NE.AND P1, PT, R22, RZ, PT ;  /* 0x000000ff1600720c */ /* 0x000fc60003f25270 */
[----:B-----5:R-:W-:Y:S01]  /*03d0*/  FFMA R10, R28, R10, R29 ;  /* 0x0000000a1c0a7223 */ /* 0x020fe2000000001d */
[----:B------:R-:W-:-:S03]  /*03e0*/  IADD3 R6, P2, PT, R4, 0x20, RZ ;  /* 0x0000002004067810 */ /* 0x000fc60007f5e0ff */
[----:B------:R-:W-:Y:S01]  /*03f0*/  FFMA R8, R7, R8, R10 ;  /* 0x0000000807087223 */ /* 0x000fe2000000000a */
[----:B------:R-:W-:Y:S02]  /*0400*/  IADD3.X R7, PT, PT, RZ, R5, RZ, P2, !PT ;  /* 0x00000005ff077210 */ /* 0x000fe400017fe4ff */
[----:B------:R-:W-:Y:S01]  /*0410*/  LEA R20, R3, R20, 0x3 ;  /* 0x0000001403147211 */ /* 0x000fe200078e18ff */
[----:B------:R-:W-:-:S04]  /*0420*/  FFMA R9, R9, R12, R8 ;  /* 0x0000000c09097223 */ /* 0x000fc80000000008 */
[----:B--2---:R-:W-:-:S04]  /*0430*/  FFMA R16, R16, R15, R9 ;  /* 0x0000000f10107223 */ /* 0x004fc80000000009 */
[----:B------:R-:W-:Y:S01]  /*0440*/  FFMA R24, R11, R24, R16 ;  /* 0x000000180b187223 */ /* 0x000fe20000000010 */
[----:B------:R-:W-:Y:S06]  /*0450*/  @P1 BRA `(.L_x_1) ;  /* 0xfffffffc005c1947 */ /* 0x000fec000383ffff */
.L_x_0:
[----:B------:R-:W-:Y:S05]  /*0460*/  @!P0 BRA `(.L_x_2) ;  /* 0x0000000000fc8947 */ /* 0x000fea0003800000 */
[----:B------:R-:W-:Y:S02]  /*0470*/  ISETP.GE.U32.AND P1, PT, R27, 0x4, PT ;  /* 0x000000041b00780c */ /* 0x000fe40003f26070 */
[----:B------:R-:W-:-:S04]  /*0480*/  LOP3.LUT R16, R2, 0x3, RZ, 0xc0, !PT ;  /* 0x0000000302107812 */ /* 0x000fc800078ec0ff */
[----:B------:R-:W-:-:S07]  /*0490*/  ISETP.NE.AND P0, PT, R16, RZ, PT ;  /* 0x000000ff1000720c */ /* 0x000fce0003f05270 */
[----:B------:R-:W-:Y:S06]  /*04a0*/  @!P1 BRA `(.L_x_3) ;  /* 0x00000000006c9947 */ /* 0x000fec0003800000 */
[----:B------:R-:W1:Y:S01]  /*04b0*/  LDC.64 R10, c[0x0][0x388] ;  /* 0x0000e200ff0a7b82 */ /* 0x000e620000000a00 */
[----:B------:R-:W2:Y:S01]  /*04c0*/  LDCU.64 UR6, c[0x0][0x380] ;  /* 0x00007000ff0677ac */ /* 0x000ea20008000a00 */
[----:B------:R-:W-:Y:S01]  /*04d0*/  IMAD R7, R21, R3, R0 ;  /* 0x0000000315077224 */ /* 0x000fe200078e0200 */
[CC--:B------:R-:W-:Y:S02]  /*04e0*/  IADD3 R5, PT, PT, R18.reuse, R21.reuse, RZ ;  /* 0x0000001512057210 */ /* 0x0c0fe40007ffe0ff */
[----:B------:R-:W-:-:S03]  /*04f0*/  IADD3 R6, P1, PT, R18, R21, RZ ;  /* 0x0000001512067210 */ /* 0x000fc60007f3e0ff */
[----:B------:R-:W3:Y:S01]  /*0500*/  LDC.64 R14, c[0x0][0x380] ;  /* 0x0000e000ff0e7b82 */ /* 0x000ee20000000a00 */
[----:B-1----:R-:W-:-:S04]  /*0510*/  IMAD.WIDE R10, R7, 0x4, R10 ;  /* 0x00000004070a7825 */ /* 0x002fc800078e020a */
[----:B------:R-:W-:Y:S02]  /*0520*/  IMAD.WIDE R12, R3, 0x4, R10 ;  /* 0x00000004030c7825 */ /* 0x000fe400078e020a */
[----:B0-----:R-:W4:Y:S02]  /*0530*/  LDG.E R10, desc[UR4][R10.64] ;  /* 0x000000040a0a7981 */ /* 0x001f24000c1e1900 */
[----:B---3--:R-:W-:Y:S01]  /*0540*/  IMAD.WIDE.U32 R14, R5, 0x4, R14 ;  /* 0x00000004050e7825 */ /* 0x008fe200078e000e */
[----:B------:R-:W-:Y:S02]  /*0550*/  IADD3.X R5, PT, PT, RZ, RZ, RZ, P1, !PT ;  /* 0x000000ffff057210 */ /* 0x000fe40000ffe4ff */
[----:B--2---:R-:W-:-:S03]  /*0560*/  LEA R4, P1, R6, UR6, 0x2 ;  /* 0x0000000606047c11 */ /* 0x004fc6000f8210ff */
[----:B------:R-:W4:Y:S01]  /*0570*/  LDG.E R15, desc[UR4][R14.64] ;  /* 0x000000040e0f7981 */ /* 0x000f22000c1e1900 */
[----:B------:R-:W-:Y:S01]  /*0580*/  LEA.HI.X R5, R6, UR7, R5, 0x2, P1 ;  /* 0x0000000706057c11 */ /* 0x000fe200088f1405 */
[C---:B------:R-:W-:Y:S02]  /*0590*/  IMAD.WIDE R6, R3.reuse, 0x4, R12 ;  /* 0x0000000403067825 */ /* 0x040fe400078e020c */
[----:B------:R-:W2:Y:S04]  /*05a0*/  LDG.E R12, desc[UR4][R12.64] ;  /* 0x000000040c0c7981 */ /* 0x000ea8000c1e1900 */
[----:B------:R-:W2:Y:S01]  /*05b0*/  LDG.E R17, desc[UR4][R4.64+0x4] ;  /* 0x0000040404117981 */ /* 0x000ea2000c1e1900 */
[----:B------:R-:W-:-:S03]  /*05c0*/  IMAD.WIDE R8, R3, 0x4, R6 ;  /* 0x0000000403087825 */ /* 0x000fc600078e0206 */
[----:B------:R-:W3:Y:S04]  /*05d0*/  LDG.E R22, desc[UR4][R6.64] ;  /* 0x0000000406167981 */ /* 0x000ee8000c1e1900 */
[----:B------:R-:W3:Y:S04]  /*05e0*/  LDG.E R20, desc[UR4][R4.64+0x8] ;  /* 0x0000080404147981 */ /* 0x000ee8000c1e1900 */
[----:B------:R-:W5:Y:S04]  /*05f0*/  LDG.E R26, desc[UR4][R4.64+0xc] ;  /* 0x00000c04041a7981 */ /* 0x000f68000c1e1900 */
[----:B------:R-:W5:Y:S01]  /*0600*/  LDG.E R8, desc[UR4][R8.64] ;  /* 0x0000000408087981 */ /* 0x000f62000c1e1900 */
[----:B------:R-:W-:Y:S01]  /*0610*/  IADD3 R21, PT, PT, R21, 0x4, RZ ;  /* 0x0000000415157810 */ /* 0x000fe20007ffe0ff */
[----:B----4-:R-:W-:-:S04]  /*0620*/  FFMA R24, R15, R10, R24 ;  /* 0x0000000a0f187223 */ /* 0x010fc80000000018 */
[----:B--2---:R-:W-:-:S04]  /*0630*/  FFMA R17, R17, R12, R24 ;  /* 0x0000000c11117223 */ /* 0x004fc80000000018 */
[----:B---3--:R-:W-:-:S04]  /*0640*/  FFMA R17, R20, R22, R17 ;  /* 0x0000001614117223 */ /* 0x008fc80000000011 */
[----:B-----5:R-:W-:-:S07]  /*0650*/  FFMA R24, R26, R8, R17 ;  /* 0x000000081a187223 */ /* 0x020fce0000000011 */
.L_x_3:
[----:B------:R-:W-:Y:S05]  /*0660*/  @!P0 BRA `(.L_x_2) ;  /* 0x00000000007c8947 */ /* 0x000fea0003800000 */
[----:B------:R-:W-:Y:S01]  /*0670*/  ISETP.NE.AND P1, PT, R16, 0x1, PT ;  /* 0x000000011000780c */ /* 0x000fe20003f25270 */
[----:B------:R-:W1:Y:S01]  /*0680*/  LDC.64 R12, c[0x0][0x380] ;  /* 0x0000e000ff0c7b82 */ /* 0x000e620000000a00 */
[----:B------:R-:W-:-:S04]  /*0690*/  LOP3.LUT R2, R2, 0x1, RZ, 0xc0, !PT ;  /* 0x0000000102027812 */ /* 0x000fc800078ec0ff */
[----:B------:R-:W-:-:S03]  /*06a0*/  ISETP.NE.U32.AND P0, PT, R2, 0x1, PT ;  /* 0x000000010200780c */ /* 0x000fc60003f05070 */
[----:B------:R-:W2:Y:S04]  /*06b0*/  LDC.64 R10, c[0x0][0x388] ;  /* 0x0000e200ff0a7b82 */ /* 0x000ea80000000a00 */
[CC--:B------:R-:W-:Y:S02]  /*06c0*/  @P1 IADD3 R15, PT, PT, R18.reuse, R21.reuse, RZ ;  /* 0x00000015120f1210 */ /* 0x0c0fe40007ffe0ff */
[----:B------:R-:W-:Y:S02]  /*06d0*/  @P1 IADD3 R2, P2, PT, R18, R21, RZ ;  /* 0x0000001512021210 */ /* 0x000fe40007f5e0ff */
[----:B------:R-:W3:Y:S02]  /*06e0*/  @P1 LDC.64 R8, c[0x0][0x380] ;  /* 0x0000e000ff081b82 */ /* 0x000ee40000000a00 */
[----:B------:R-:W-:-:S06]  /*06f0*/  @P1 IADD3.X R14, PT, PT, RZ, RZ, RZ, P2, !PT ;  /* 0x000000ffff0e1210 */ /* 0x000fcc00017fe4ff */
[----:B------:R-:W4:Y:S01]  /*0700*/  LDC.64 R6, c[0x0][0x380] ;  /* 0x0000e000ff067b82 */ /* 0x000f220000000a00 */
[----:B-1----:R-:W-:-:S04]  /*0710*/  @P1 IMAD.WIDE.U32 R12, R15, 0x4, R12 ;  /* 0x000000040f0c1825 */ /* 0x002fc800078e000c */
[C---:B------:R-:W-:Y:S01]  /*0720*/  @P1 IMAD R15, R21.reuse, R3, R0 ;  /* 0x00000003150f1224 */ /* 0x040fe200078e0200 */
[----:B------:R-:W-:Y:S01]  /*0730*/  @P1 IADD3 R21, PT, PT, R21, 0x2, RZ ;  /* 0x0000000215151810 */ /* 0x000fe20007ffe0ff */
[----:B0-----:R-:W5:Y:S01]  /*0740*/  @P1 LDG.E R13, desc[UR4][R12.64] ;  /* 0x000000040c0d1981 */ /* 0x001f62000c1e1900 */
[----:B------:R-:W0:Y:S01]  /*0750*/  LDC.64 R4, c[0x0][0x388] ;  /* 0x0000e200ff047b82 */ /* 0x000e220000000a00 */
[----:B--2---:R-:W-:Y:S01]  /*0760*/  @P1 IMAD.WIDE R10, R15, 0x4, R10 ;  /* 0x000000040f0a1825 */ /* 0x004fe200078e020a */
[----:B------:R-:W-:Y:S02]  /*0770*/  @!P0 IADD3 R17, PT, PT, R18, R21, RZ ;  /* 0x0000001512118210 */ /* 0x000fe40007ffe0ff */
[----:B---3--:R-:W-:Y:S01]  /*0780*/  @P1 LEA R8, P2, R2, R8, 0x2 ;  /* 0x0000000802081211 */ /* 0x008fe200078410ff */
[----:B------:R-:W-:-:S03]  /*0790*/  @!P0 IMAD R21, R21, R3, R0 ;  /* 0x0000000315158224 */ /* 0x000fc600078e0200 */
[----:B------:R-:W-:Y:S01]  /*07a0*/  @P1 LEA.HI.X R9, R2, R9, R14, 0x2, P2 ;  /* 0x0000000902091211 */ /* 0x000fe200010f140e */
[----:B------:R-:W-:Y:S01]  /*07b0*/  @P1 IMAD.WIDE R14, R3, 0x4, R10 ;  /* 0x00000004030e1825 */ /* 0x000fe200078e020a */
[----:B------:R-:W5:Y:S03]  /*07c0*/  @P1 LDG.E R2, desc[UR4][R10.64] ;  /* 0x000000040a021981 */ /* 0x000f66000c1e1900 */
[----:B----4-:R-:W-:Y:S01]  /*07d0*/  @!P0 IMAD.WIDE.U32 R6, R17, 0x4, R6 ;  /* 0x0000000411068825 */ /* 0x010fe200078e0006 */
[----:B------:R-:W2:Y:S04]  /*07e0*/  @P1 LDG.E R9, desc[UR4][R8.64+0x4] ;  /* 0x0000040408091981 */ /* 0x000ea8000c1e1900 */
[----:B------:R-:W2:Y:S01]  /*07f0*/  @P1 LDG.E R14, desc[UR4][R14.64] ;  /* 0x000000040e0e1981 */ /* 0x000ea2000c1e1900 */
[----:B0-----:R-:W-:-:S03]  /*0800*/  @!P0 IMAD.WIDE R4, R21, 0x4, R4 ;  /* 0x0000000415048825 */ /* 0x001fc600078e0204 */
[----:B------:R-:W3:Y:S04]  /*0810*/  @!P0 LDG.E R7, desc[UR4][R6.64] ;  /* 0x0000000406078981 */ /* 0x000ee8000c1e1900 */
[----:B------:R-:W3:Y:S01]  /*0820*/  @!P0 LDG.E R4, desc[UR4][R4.64] ;  /* 0x0000000404048981 */ /* 0x000ee2000c1e1900 */
[----:B-----5:R-:W-:-:S04]  /*0830*/  @P1 FFMA R2, R13, R2, R24 ;  /* 0x000000020d021223 */ /* 0x020fc80000000018 */
[----:B--2---:R-:W-:-:S04]  /*0840*/  @P1 FFMA R24, R9, R14, R2 ;  /* 0x0000000e09181223 */ /* 0x004fc80000000002 */
[----:B---3--:R-:W-:-:S07]  /*0850*/  @!P0 FFMA R24, R7, R4, R24 ;  /* 0x0000000407188223 */ /* 0x008fce0000000018 */
.L_x_2:
[----:B------:R-:W1:Y:S01]  /*0860*/  LDC.64 R4, c[0x0][0x390] ;  /* 0x0000e400ff047b82 */ /* 0x000e620000000a00 */
[----:B------:R-:W-:-:S04]  /*0870*/  IMAD R3, R19, R3, R0 ;  /* 0x0000000313037224 */ /* 0x000fc800078e0200 */
[----:B-1----:R-:W-:-:S05]  /*0880*/  IMAD.WIDE R2, R3, 0x4, R4 ;  /* 0x0000000403027825 */ /* 0x002fca00078e0204 */
[----:B0-----:R-:W-:Y:S01]  /*0890*/  STG.E desc[UR4][R2.64], R24 ;  /* 0x0000001802007986 */ /* 0x001fe2000c101904 */
[----:B------:R-:W-:Y:S05]  /*08a0*/  EXIT ;  /* 0x000000000000794d */ /* 0x000fea0003800000 */
.L_x_4:
[----:B------:R-:W-:-:S00]  /*08b0*/  BRA `(.L_x_4) ;  /* 0xfffffffc00fc7947 */ /* 0x000fc0000383ffff */
[----:B------:R-:W-:-:S00]  /*08c0*/  NOP ;  /* 0x0000000000007918 */ /* 0x000fc00000000000 */
        /* <DEDUP_REMOVED lines=11> */
.L_x_5:


//--------------------- .nv.shared.reserved.0     --------------------------
	.section	.nv.shared.reserved.0,"aw",@nobits
	.weak		__nv_reservedSMEM_offset_0_alias
	.size		__nv_reservedSMEM_offset_0_alias, 0, 64
	.other		__nv_reservedSMEM_offset_0_alias,@"STO_CUDA_RESERVED_SHARED STV_DEFAULT"
__nv_reservedSMEM_offset_0_alias:
	.zero		0
	.zero		64


//--------------------- .nv.constant0._Z20matrixMultiplyKernelPKfS0_Pfii --------------------------
	.section	.nv.constant0._Z20matrixMultiplyKernelPKfS0_Pfii,"a",@progbits
	.sectionflags	@""
	.align	4
.nv.constant0._Z20matrixMultiplyKernelPKfS0_Pfii:
	.zero		928


//--------------------- SYMBOLS --------------------------

	.type		.nv.reservedSmem.offset0,@object
	.size		.nv.reservedSmem.offset0,0x4
